//
// Generated by NVIDIA NVVM Compiler
//
// Compiler Build ID: CL-36424714
// Cuda compilation tools, release 13.0, V13.0.88
// Based on NVVM 20.0.0
//

.version 9.0
.target sm_100
.address_size 64

	// .globl	_Z15oneBitRadixSortPjS_S_S_ji
.extern .shared .align 16 .b8 cache[];

.visible .entry _Z15oneBitRadixSortPjS_S_S_ji(
	.param .u64 .ptr .align 1 _Z15oneBitRadixSortPjS_S_S_ji_param_0,
	.param .u64 .ptr .align 1 _Z15oneBitRadixSortPjS_S_S_ji_param_1,
	.param .u64 .ptr .align 1 _Z15oneBitRadixSortPjS_S_S_ji_param_2,
	.param .u64 .ptr .align 1 _Z15oneBitRadixSortPjS_S_S_ji_param_3,
	.param .u32 _Z15oneBitRadixSortPjS_S_S_ji_param_4,
	.param .u32 _Z15oneBitRadixSortPjS_S_S_ji_param_5
)
{
	.reg .pred 	%p<7>;
	.reg .b32 	%r<36>;
	.reg .b64 	%rd<16>;

	ld.param.u64 	%rd1, [_Z15oneBitRadixSortPjS_S_S_ji_param_0];
	ld.param.u64 	%rd2, [_Z15oneBitRadixSortPjS_S_S_ji_param_1];
	ld.param.u64 	%rd3, [_Z15oneBitRadixSortPjS_S_S_ji_param_2];
	ld.param.u64 	%rd4, [_Z15oneBitRadixSortPjS_S_S_ji_param_3];
	ld.param.u32 	%r13, [_Z15oneBitRadixSortPjS_S_S_ji_param_4];
	ld.param.u32 	%r14, [_Z15oneBitRadixSortPjS_S_S_ji_param_5];
	mov.u32 	%r1, %tid.x;
	mov.u32 	%r2, %ctaid.x;
	mov.u32 	%r3, %ntid.x;
	mul.lo.s32 	%r4, %r2, %r3;
	add.s32 	%r5, %r4, %r1;
	setp.ge.s32 	%p1, %r5, %r14;
	mov.b32 	%r33, 0;
	@%p1 bra 	$L__BB0_2;
	cvta.to.global.u64 	%rd5, %rd1;
	cvta.to.global.u64 	%rd6, %rd2;
	mul.wide.s32 	%rd7, %r5, 4;
	add.s64 	%rd8, %rd5, %rd7;
	ld.global.u32 	%r16, [%rd8];
	shr.u32 	%r17, %r16, %r13;
	and.b32  	%r33, %r17, 1;
	add.s64 	%rd9, %rd6, %rd7;
	st.global.u32 	[%rd9], %r33;
$L__BB0_2:
	shl.b32 	%r18, %r1, 2;
	mov.u32 	%r19, cache;
	add.s32 	%r8, %r19, %r18;
	st.shared.u32 	[%r8], %r33;
	bar.sync 	0;
	setp.lt.u32 	%p2, %r3, 2;
	@%p2 bra 	$L__BB0_7;
	mov.b32 	%r34, 1;
$L__BB0_4:
	setp.lt.u32 	%p3, %r1, %r34;
	mov.b32 	%r35, 0;
	@%p3 bra 	$L__BB0_6;
	sub.s32 	%r22, %r1, %r34;
	shl.b32 	%r23, %r22, 2;
	add.s32 	%r25, %r19, %r23;
	ld.shared.u32 	%r35, [%r25];
$L__BB0_6:
	bar.sync 	0;
	ld.shared.u32 	%r26, [%r8];
	add.s32 	%r27, %r26, %r35;
	st.shared.u32 	[%r8], %r27;
	bar.sync 	0;
	shl.b32 	%r34, %r34, 1;
	setp.lt.u32 	%p4, %r34, %r3;
	@%p4 bra 	$L__BB0_4;
$L__BB0_7:
	setp.ge.s32 	%p5, %r5, %r14;
	@%p5 bra 	$L__BB0_9;
	ld.shared.u32 	%r28, [%r8];
	cvta.to.global.u64 	%rd10, %rd3;
	mul.wide.s32 	%rd11, %r5, 4;
	add.s64 	%rd12, %rd10, %rd11;
	st.global.u32 	[%rd12], %r28;
$L__BB0_9:
	sub.s32 	%r29, %r14, %r4;
	min.u32 	%r30, %r3, %r29;
	add.s32 	%r31, %r30, -1;
	setp.ne.s32 	%p6, %r1, %r31;
	@%p6 bra 	$L__BB0_11;
	ld.shared.u32 	%r32, [%r8];
	cvta.to.global.u64 	%rd13, %rd4;
	mul.wide.u32 	%rd14, %r2, 4;
	add.s64 	%rd15, %rd13, %rd14;
	st.global.u32 	[%rd15], %r32;
$L__BB0_11:
	ret;

}
	// .globl	_Z16finalScatterPassPjS_S_S_S_i
.visible .entry _Z16finalScatterPassPjS_S_S_S_i(
	.param .u64 .ptr .align 1 _Z16finalScatterPassPjS_S_S_S_i_param_0,
	.param .u64 .ptr .align 1 _Z16finalScatterPassPjS_S_S_S_i_param_1,
	.param .u64 .ptr .align 1 _Z16finalScatterPassPjS_S_S_S_i_param_2,
	.param .u64 .ptr .align 1 _Z16finalScatterPassPjS_S_S_S_i_param_3,
	.param .u64 .ptr .align 1 _Z16finalScatterPassPjS_S_S_S_i_param_4,
	.param .u32 _Z16finalScatterPassPjS_S_S_S_i_param_5
)
{
	.reg .pred 	%p<4>;
	.reg .b32 	%r<23>;
	.reg .b64 	%rd<22>;

	ld.param.u64 	%rd2, [_Z16finalScatterPassPjS_S_S_S_i_param_0];
	ld.param.u64 	%rd3, [_Z16finalScatterPassPjS_S_S_S_i_param_1];
	ld.param.u64 	%rd4, [_Z16finalScatterPassPjS_S_S_S_i_param_2];
	ld.param.u64 	%rd6, [_Z16finalScatterPassPjS_S_S_S_i_param_3];
	ld.param.u64 	%rd5, [_Z16finalScatterPassPjS_S_S_S_i_param_4];
	ld.param.u32 	%r7, [_Z16finalScatterPassPjS_S_S_S_i_param_5];
	cvta.to.global.u64 	%rd1, %rd6;
	mov.u32 	%r8, %tid.x;
	mov.u32 	%r1, %ctaid.x;
	mov.u32 	%r9, %ntid.x;
	mad.lo.s32 	%r2, %r1, %r9, %r8;
	setp.ge.s32 	%p1, %r2, %r7;
	@%p1 bra 	$L__BB1_4;
	cvta.to.global.u64 	%rd7, %rd3;
	mov.u32 	%r11, %nctaid.x;
	add.s32 	%r12, %r11, -1;
	mul.wide.u32 	%rd8, %r12, 4;
	add.s64 	%rd9, %rd1, %rd8;
	ld.global.u32 	%r3, [%rd9];
	mul.wide.s32 	%rd10, %r2, 4;
	add.s64 	%rd11, %rd7, %rd10;
	ld.global.u32 	%r4, [%rd11];
	setp.eq.s32 	%p2, %r1, 0;
	mov.b32 	%r22, 0;
	@%p2 bra 	$L__BB1_3;
	add.s32 	%r13, %r1, -1;
	mul.wide.u32 	%rd12, %r13, 4;
	add.s64 	%rd13, %rd1, %rd12;
	ld.global.u32 	%r22, [%rd13];
$L__BB1_3:
	cvta.to.global.u64 	%rd14, %rd4;
	add.s64 	%rd16, %rd14, %rd10;
	ld.global.u32 	%r14, [%rd16];
	sub.s32 	%r15, %r22, %r4;
	add.s32 	%r16, %r15, %r14;
	setp.eq.s32 	%p3, %r4, 0;
	sub.s32 	%r17, %r2, %r16;
	sub.s32 	%r18, %r7, %r3;
	add.s32 	%r19, %r18, %r16;
	selp.b32 	%r20, %r17, %r19, %p3;
	cvta.to.global.u64 	%rd17, %rd2;
	add.s64 	%rd18, %rd17, %rd10;
	ld.global.u32 	%r21, [%rd18];
	cvta.to.global.u64 	%rd19, %rd5;
	mul.wide.u32 	%rd20, %r20, 4;
	add.s64 	%rd21, %rd19, %rd20;
	st.global.u32 	[%rd21], %r21;
$L__BB1_4:
	ret;

}


// ===== COMPILED SASS (sm_100) =====

	.target	sm_100

	.elftype	@"ET_EXEC"


//--------------------- .note.nv.tkinfo           --------------------------
	.section	.note.nv.tkinfo,"",@"SHT_NOTE"
	.sectionflags	@"SHF_NOTE_NV_TKINFO"
	.tkinfo
        /*0018*/ 	.word	0x00000002
        /*0030*/ 	.string	""
        /*0030*/ 	.string	"ptxas"
        /*0030*/ 	.string	"Cuda compilation tools, release 13.0, V13.0.88"
        /*0030*/ 	.string	"Build cuda_13.0.r13.0/compiler.36424714_0"
        /*0030*/ 	.string	"-arch sm_100 -m 64 "



//--------------------- .note.nv.cuinfo           --------------------------
	.section	.note.nv.cuinfo,"",@"SHT_NOTE"
	.sectionflags	@"SHF_NOTE_NV_CUINFO"
        /*0018*/ 	.short	0x0002
        /*001a*/ 	.short	0x0064
        /*001c*/ 	.short	0x0082
	.zero		2


//--------------------- .nv.info                  --------------------------
	.section	.nv.info,"",@"SHT_CUDA_INFO"
	.align	4


	//----- nvinfo : EIATTR_REGCOUNT
	.align		4
        /*0000*/ 	.byte	0x04, 0x2f
        /*0002*/ 	.short	(.L_1 - .L_0)
	.align		4
.L_0:
        /*0004*/ 	.word	index@(_Z15oneBitRadixSortPjS_S_S_ji)
        /*0008*/ 	.word	0x0000000e


	//----- nvinfo : EIATTR_FRAME_SIZE
	.align		4
.L_1:
        /*000c*/ 	.byte	0x04, 0x11
        /*000e*/ 	.short	(.L_3 - .L_2)
	.align		4
.L_2:
        /*0010*/ 	.word	index@(_Z15oneBitRadixSortPjS_S_S_ji)
        /*0014*/ 	.word	0x00000000


	//----- nvinfo : EIATTR_REGCOUNT
	.align		4
.L_3:
        /*0018*/ 	.byte	0x04, 0x2f
        /*001a*/ 	.short	(.L_5 - .L_4)
	.align		4
.L_4:
        /*001c*/ 	.word	index@(_Z16finalScatterPassPjS_S_S_S_i)
        /*0020*/ 	.word	0x00000012


	//----- nvinfo : EIATTR_FRAME_SIZE
	.align		4
.L_5:
        /*0024*/ 	.byte	0x04, 0x11
        /*0026*/ 	.short	(.L_7 - .L_6)
	.align		4
.L_6:
        /*0028*/ 	.word	index@(_Z16finalScatterPassPjS_S_S_S_i)
        /*002c*/ 	.word	0x00000000


	//----- nvinfo : EIATTR_MIN_STACK_SIZE
	.align		4
.L_7:
        /*0030*/ 	.byte	0x04, 0x12
        /*0032*/ 	.short	(.L_9 - .L_8)
	.align		4
.L_8:
        /*0034*/ 	.word	index@(_Z16finalScatterPassPjS_S_S_S_i)
        /*0038*/ 	.word	0x00000000


	//----- nvinfo : EIATTR_MIN_STACK_SIZE
	.align		4
.L_9:
        /*003c*/ 	.byte	0x04, 0x12
        /*003e*/ 	.short	(.L_11 - .L_10)
	.align		4
.L_10:
        /*0040*/ 	.word	index@(_Z15oneBitRadixSortPjS_S_S_ji)
        /*0044*/ 	.word	0x00000000
.L_11:


//--------------------- .nv.compat                --------------------------
	.section	.nv.compat,"",@"SHT_CUDA_COMPAT_INFO"
	.align	4
        /*0000*/ 	.byte	0x02, 0x09, 0x00, 0x00, 0x02, 0x02, 0x01, 0x00, 0x02, 0x05, 0x05, 0x00, 0x03, 0x07, 0x01, 0x01
        /*0010*/ 	.byte	0x02, 0x03, 0x00, 0x00, 0x02, 0x06, 0x01, 0x00, 0x04, 0x0b, 0x08, 0x00, 0x09, 0x00, 0x00, 0x00
        /*0020*/ 	.byte	0x00, 0x00, 0x00, 0x00


//--------------------- .nv.info._Z16finalScatterPassPjS_S_S_S_i --------------------------
	.section	.nv.info._Z16finalScatterPassPjS_S_S_S_i,"",@"SHT_CUDA_INFO"
	.sectionflags	@""
	.align	4


	//----- nvinfo : EIATTR_CUDA_API_VERSION
	.align		4
        /*0000*/ 	.byte	0x04, 0x37
        /*0002*/ 	.short	(.L_13 - .L_12)
.L_12:
        /*0004*/ 	.word	0x00000082


	//----- nvinfo : EIATTR_KPARAM_INFO
	.align		4
.L_13:
        /*0008*/ 	.byte	0x04, 0x17
        /*000a*/ 	.short	(.L_15 - .L_14)
.L_14:
        /*000c*/ 	.word	0x00000000
        /*0010*/ 	.short	0x0005
        /*0012*/ 	.short	0x0028
        /*0014*/ 	.byte	0x00, 0xf0, 0x11, 0x00


	//----- nvinfo : EIATTR_KPARAM_INFO
	.align		4
.L_15:
        /*0018*/ 	.byte	0x04, 0x17
        /*001a*/ 	.short	(.L_17 - .L_16)
.L_16:
        /*001c*/ 	.word	0x00000000
        /*0020*/ 	.short	0x0004
        /*0022*/ 	.short	0x0020
        /*0024*/ 	.byte	0x00, 0xf5, 0x21, 0x00


	//----- nvinfo : EIATTR_KPARAM_INFO
	.align		4
.L_17:
        /*0028*/ 	.byte	0x04, 0x17
        /*002a*/ 	.short	(.L_19 - .L_18)
.L_18:
        /*002c*/ 	.word	0x00000000
        /*0030*/ 	.short	0x0003
        /*0032*/ 	.short	0x0018
        /*0034*/ 	.byte	0x00, 0xf5, 0x21, 0x00


	//----- nvinfo : EIATTR_KPARAM_INFO
	.align		4
.L_19:
        /*0038*/ 	.byte	0x04, 0x17
        /*003a*/ 	.short	(.L_21 - .L_20)
.L_20:
        /*003c*/ 	.word	0x00000000
        /*0040*/ 	.short	0x0002
        /*0042*/ 	.short	0x0010
        /*0044*/ 	.byte	0x00, 0xf5, 0x21, 0x00


	//----- nvinfo : EIATTR_KPARAM_INFO
	.align		4
.L_21:
        /*0048*/ 	.byte	0x04, 0x17
        /*004a*/ 	.short	(.L_23 - .L_22)
.L_22:
        /*004c*/ 	.word	0x00000000
        /*0050*/ 	.short	0x0001
        /*0052*/ 	.short	0x0008
        /*0054*/ 	.byte	0x00, 0xf5, 0x21, 0x00


	//----- nvinfo : EIATTR_KPARAM_INFO
	.align		4
.L_23:
        /*0058*/ 	.byte	0x04, 0x17
        /*005a*/ 	.short	(.L_25 - .L_24)
.L_24:
        /*005c*/ 	.word	0x00000000
        /*0060*/ 	.short	0x0000
        /*0062*/ 	.short	0x0000
        /*0064*/ 	.byte	0x00, 0xf5, 0x21, 0x00


	//----- nvinfo : EIATTR_SPARSE_MMA_MASK
	.align		4
.L_25:
        /*0068*/ 	.byte	0x03, 0x50
        /*006a*/ 	.short	0x0000


	//----- nvinfo : EIATTR_MAXREG_COUNT
	.align		4
        /*006c*/ 	.byte	0x03, 0x1b
        /*006e*/ 	.short	0x00ff


	//----- nvinfo : EIATTR_MERCURY_ISA_VERSION
	.align		4
        /*0070*/ 	.byte	0x03, 0x5f
        /*0072*/ 	.short	0x0101


	//----- nvinfo : EIATTR_VRC_CTA_INIT_COUNT
	.align		4
        /*0074*/ 	.byte	0x02, 0x4a
	.zero		1
	.zero		1


	//----- nvinfo : EIATTR_EXIT_INSTR_OFFSETS
	.align		4
        /*0078*/ 	.byte	0x04, 0x1c
        /*007a*/ 	.short	(.L_27 - .L_26)


	//   ....[0]....
.L_26:
        /*007c*/ 	.word	0x00000070


	//   ....[1]....
        /*0080*/ 	.word	0x00000230


	//----- nvinfo : EIATTR_CBANK_PARAM_SIZE
	.align		4
.L_27:
        /*0084*/ 	.byte	0x03, 0x19
        /*0086*/ 	.short	0x002c


	//----- nvinfo : EIATTR_PARAM_CBANK
	.align		4
        /*0088*/ 	.byte	0x04, 0x0a
        /*008a*/ 	.short	(.L_29 - .L_28)
	.align		4
.L_28:
        /*008c*/ 	.word	index@(.nv.constant0._Z16finalScatterPassPjS_S_S_S_i)
        /*0090*/ 	.short	0x0380
        /*0092*/ 	.short	0x002c


	//----- nvinfo : EIATTR_SW_WAR
	.align		4
.L_29:
        /*0094*/ 	.byte	0x04, 0x36
        /*0096*/ 	.short	(.L_31 - .L_30)
.L_30:
        /*0098*/ 	.word	0x00000008
.L_31:


//--------------------- .nv.info._Z15oneBitRadixSortPjS_S_S_ji --------------------------
	.section	.nv.info._Z15oneBitRadixSortPjS_S_S_ji,"",@"SHT_CUDA_INFO"
	.sectionflags	@""
	.align	4


	//----- nvinfo : EIATTR_CUDA_API_VERSION
	.align		4
        /*0000*/ 	.byte	0x04, 0x37
        /*0002*/ 	.short	(.L_33 - .L_32)
.L_32:
        /*0004*/ 	.word	0x00000082


	//----- nvinfo : EIATTR_KPARAM_INFO
	.align		4
.L_33:
        /*0008*/ 	.byte	0x04, 0x17
        /*000a*/ 	.short	(.L_35 - .L_34)
.L_34:
        /*000c*/ 	.word	0x00000000
        /*0010*/ 	.short	0x0005
        /*0012*/ 	.short	0x0024
        /*0014*/ 	.byte	0x00, 0xf0, 0x11, 0x00


	//----- nvinfo : EIATTR_KPARAM_INFO
	.align		4
.L_35:
        /*0018*/ 	.byte	0x04, 0x17
        /*001a*/ 	.short	(.L_37 - .L_36)
.L_36:
        /*001c*/ 	.word	0x00000000
        /*0020*/ 	.short	0x0004
        /*0022*/ 	.short	0x0020
        /*0024*/ 	.byte	0x00, 0xf0, 0x11, 0x00


	//----- nvinfo : EIATTR_KPARAM_INFO
	.align		4
.L_37:
        /*0028*/ 	.byte	0x04, 0x17
        /*002a*/ 	.short	(.L_39 - .L_38)
.L_38:
        /*002c*/ 	.word	0x00000000
        /*0030*/ 	.short	0x0003
        /*0032*/ 	.short	0x0018
        /*0034*/ 	.byte	0x00, 0xf5, 0x21, 0x00


	//----- nvinfo : EIATTR_KPARAM_INFO
	.align		4
.L_39:
        /*0038*/ 	.byte	0x04, 0x17
        /*003a*/ 	.short	(.L_41 - .L_40)
.L_40:
        /*003c*/ 	.word	0x00000000
        /*0040*/ 	.short	0x0002
        /*0042*/ 	.short	0x0010
        /*0044*/ 	.byte	0x00, 0xf5, 0x21, 0x00


	//----- nvinfo : EIATTR_KPARAM_INFO
	.align		4
.L_41:
        /*0048*/ 	.byte	0x04, 0x17
        /*004a*/ 	.short	(.L_43 - .L_42)
.L_42:
        /*004c*/ 	.word	0x00000000
        /*0050*/ 	.short	0x0001
        /*0052*/ 	.short	0x0008
        /*0054*/ 	.byte	0x00, 0xf5, 0x21, 0x00


	//----- nvinfo : EIATTR_KPARAM_INFO
	.align		4
.L_43:
        /*0058*/ 	.byte	0x04, 0x17
        /*005a*/ 	.short	(.L_45 - .L_44)
.L_44:
        /*005c*/ 	.word	0x00000000
        /*0060*/ 	.short	0x0000
        /*0062*/ 	.short	0x0000
        /*0064*/ 	.byte	0x00, 0xf5, 0x21, 0x00


	//----- nvinfo : EIATTR_SPARSE_MMA_MASK
	.align		4
.L_45:
        /*0068*/ 	.byte	0x03, 0x50
        /*006a*/ 	.short	0x0000


	//----- nvinfo : EIATTR_MAXREG_COUNT
	.align		4
        /*006c*/ 	.byte	0x03, 0x1b
        /*006e*/ 	.short	0x00ff


	//----- nvinfo : EIATTR_NUM_BARRIERS
	.align		4
        /*0070*/ 	.byte	0x02, 0x4c
        /*0072*/ 	.byte	0x01
	.zero		1


	//----- nvinfo : EIATTR_MERCURY_ISA_VERSION
	.align		4
        /*0074*/ 	.byte	0x03, 0x5f
        /*0076*/ 	.short	0x0101


	//----- nvinfo : EIATTR_VRC_CTA_INIT_COUNT
	.align		4
        /*0078*/ 	.byte	0x02, 0x4a
	.zero		1
	.zero		1


	//----- nvinfo : EIATTR_EXIT_INSTR_OFFSETS
	.align		4
        /*007c*/ 	.byte	0x04, 0x1c
        /*007e*/ 	.short	(.L_47 - .L_46)


	//   ....[0]....
.L_46:
        /*0080*/ 	.word	0x00000330


	//   ....[1]....
        /*0084*/ 	.word	0x00000380


	//----- nvinfo : EIATTR_CBANK_PARAM_SIZE
	.align		4
.L_47:
        /*0088*/ 	.byte	0x03, 0x19
        /*008a*/ 	.short	0x0028


	//----- nvinfo : EIATTR_PARAM_CBANK
	.align		4
        /*008c*/ 	.byte	0x04, 0x0a
        /*008e*/ 	.short	(.L_49 - .L_48)
	.align		4
.L_48:
        /*0090*/ 	.word	index@(.nv.constant0._Z15oneBitRadixSortPjS_S_S_ji)
        /*0094*/ 	.short	0x0380
        /*0096*/ 	.short	0x0028


	//----- nvinfo : EIATTR_SW_WAR
	.align		4
.L_49:
        /*0098*/ 	.byte	0x04, 0x36
        /*009a*/ 	.short	(.L_51 - .L_50)
.L_50:
        /*009c*/ 	.word	0x00000008
.L_51:


//--------------------- .nv.callgraph             --------------------------
	.section	.nv.callgraph,"",@"SHT_CUDA_CALLGRAPH"
	.align	4
	.sectionentsize	8
	.align		4
        /*0000*/ 	.word	0x00000000
	.align		4
        /*0004*/ 	.word	0xffffffff
	.align		4
        /*0008*/ 	.word	0x00000000
	.align		4
        /*000c*/ 	.word	0xfffffffe
	.align		4
        /*0010*/ 	.word	0x00000000
	.align		4
        /*0014*/ 	.word	0xfffffffd
	.align		4
        /*0018*/ 	.word	0x00000000
	.align		4
        /*001c*/ 	.word	0xfffffffc


//--------------------- .text._Z16finalScatterPassPjS_S_S_S_i --------------------------
	.section	.text._Z16finalScatterPassPjS_S_S_S_i,"ax",@progbits
	.align	128
        .global         _Z16finalScatterPassPjS_S_S_S_i
        .type           _Z16finalScatterPassPjS_S_S_S_i,@function
        .size           _Z16finalScatterPassPjS_S_S_S_i,(.L_x_4 - _Z16finalScatterPassPjS_S_S_S_i)
        .other          _Z16finalScatterPassPjS_S_S_S_i,@"STO_CUDA_ENTRY STV_DEFAULT"
_Z16finalScatterPassPjS_S_S_S_i:
.text._Z16finalScatterPassPjS_S_S_S_i:
[----:B------:R-:W-:Y:S01]  /*0000*/  LDC R1, c[0x0][0x37c] ;  /* 0x0000df00ff017b82 */ /* 0x000fe20000000800 */
[----:B------:R-:W0:Y:S01]  /*0010*/  S2R R0, SR_TID.X ;  /* 0x0000000000007919 */ /* 0x000e220000002100 */
[----:B------:R-:W0:Y:S01]  /*0020*/  LDCU UR4, c[0x0][0x360] ;  /* 0x00006c00ff0477ac */ /* 0x000e220008000800 */
[----:B------:R-:W0:Y:S01]  /*0030*/  S2R R9, SR_CTAID.X ;  /* 0x0000000000097919 */ /* 0x000e220000002500 */
[----:B------:R-:W1:Y:S01]  /*0040*/  LDCU UR6, c[0x0][0x3a8] ;  /* 0x00007500ff0677ac */ /* 0x000e620008000800 */
[----:B0-----:R-:W-:-:S05]  /*0050*/  IMAD R0, R9, UR4, R0 ;  /* 0x0000000409007c24 */ /* 0x001fca000f8e0200 */
[----:B-1----:R-:W-:-:S13]  /*0060*/  ISETP.GE.AND P0, PT, R0, UR6, PT ;  /* 0x0000000600007c0c */ /* 0x002fda000bf06270 */
[----:B------:R-:W-:Y:S05]  /*0070*/  @P0 EXIT ;  /* 0x000000000000094d */ /* 0x000fea0003800000 */
[----:B------:R-:W0:Y:S01]  /*0080*/  LDC.64 R6, c[0x0][0x388] ;  /* 0x0000e200ff067b82 */ /* 0x000e220000000a00 */
[----:B------:R-:W1:Y:S01]  /*0090*/  LDCU.64 UR4, c[0x0][0x358] ;  /* 0x00006b00ff0477ac */ /* 0x000e620008000a00 */
[----:B------:R-:W-:-:S06]  /*00a0*/  ISETP.NE.AND P0, PT, R9, RZ, PT ;  /* 0x000000ff0900720c */ /* 0x000fcc0003f05270 */
[----:B------:R-:W2:Y:S08]  /*00b0*/  LDC R13, c[0x0][0x370] ;  /* 0x0000dc00ff0d7b82 */ /* 0x000eb00000000800 */
[----:B------:R-:W3:Y:S01]  /*00c0*/  LDC.64 R10, c[0x0][0x390] ;  /* 0x0000e400ff0a7b82 */ /* 0x000ee20000000a00 */
[----:B------:R-:W-:-:S07]  /*00d0*/  @P0 IADD3 R9, PT, PT, R9, -0x1, RZ ;  /* 0xffffffff09090810 */ /* 0x000fce0007ffe0ff */
[----:B------:R-:W4:Y:S01]  /*00e0*/  LDC.64 R4, c[0x0][0x398] ;  /* 0x0000e600ff047b82 */ /* 0x000f220000000a00 */
[----:B0-----:R-:W-:-:S04]  /*00f0*/  IMAD.WIDE R6, R0, 0x4, R6 ;  /* 0x0000000400067825 */ /* 0x001fc800078e0206 */
[----:B------:R-:W-:Y:S01]  /*0100*/  HFMA2 R15, -RZ, RZ, 0, 0 ;  /* 0x00000000ff0f7431 */ /* 0x000fe200000001ff */
[----:B-1----:R0:W5:Y:S02]  /*0110*/  LDG.E R12, desc[UR4][R6.64] ;  /* 0x00000004060c7981 */ /* 0x002164000c1e1900 */
[----:B------:R-:W1:Y:S01]  /*0120*/  LDC.64 R2, c[0x0][0x380] ;  /* 0x0000e000ff027b82 */ /* 0x000e620000000a00 */
[----:B--2---:R-:W-:Y:S01]  /*0130*/  IADD3 R13, PT, PT, R13, -0x1, RZ ;  /* 0xffffffff0d0d7810 */ /* 0x004fe20007ffe0ff */
[----:B---3--:R-:W-:-:S06]  /*0140*/  IMAD.WIDE R10, R0, 0x4, R10 ;  /* 0x00000004000a7825 */ /* 0x008fcc00078e020a */
[----:B0-----:R-:W0:Y:S01]  /*0150*/  LDC.64 R6, c[0x0][0x3a0] ;  /* 0x0000e800ff067b82 */ /* 0x001e220000000a00 */
[----:B------:R-:W2:Y:S01]  /*0160*/  LDG.E R10, desc[UR4][R10.64] ;  /* 0x000000040a0a7981 */ /* 0x000ea2000c1e1900 */
[----:B----4-:R-:W-:-:S04]  /*0170*/  @P0 IMAD.WIDE.U32 R8, R9, 0x4, R4 ;  /* 0x0000000409080825 */ /* 0x010fc800078e0004 */
[----:B------:R-:W-:Y:S01]  /*0180*/  IMAD.WIDE.U32 R4, R13, 0x4, R4 ;  /* 0x000000040d047825 */ /* 0x000fe200078e0004 */
[----:B------:R-:W2:Y:S05]  /*0190*/  @P0 LDG.E R15, desc[UR4][R8.64] ;  /* 0x00000004080f0981 */ /* 0x000eaa000c1e1900 */
[----:B------:R-:W3:Y:S01]  /*01a0*/  LDG.E R4, desc[UR4][R4.64] ;  /* 0x0000000404047981 */ /* 0x000ee2000c1e1900 */
[----:B-1----:R-:W-:-:S06]  /*01b0*/  IMAD.WIDE R2, R0, 0x4, R2 ;  /* 0x0000000400027825 */ /* 0x002fcc00078e0202 */
[----:B------:R-:W4:Y:S01]  /*01c0*/  LDG.E R3, desc[UR4][R2.64] ;  /* 0x0000000402037981 */ /* 0x000f22000c1e1900 */
[----:B-----5:R-:W-:Y:S02]  /*01d0*/  ISETP.NE.AND P0, PT, R12, RZ, PT ;  /* 0x000000ff0c00720c */ /* 0x020fe40003f05270 */
[----:B--2---:R-:W-:-:S04]  /*01e0*/  IADD3 R15, PT, PT, R10, R15, -R12 ;  /* 0x0000000f0a0f7210 */ /* 0x004fc80007ffe80c */
[----:B---3--:R-:W-:-:S07]  /*01f0*/  IADD3 R13, PT, PT, R15, UR6, -R4 ;  /* 0x000000060f0d7c10 */ /* 0x008fce000fffe804 */
[----:B------:R-:W-:-:S05]  /*0200*/  @!P0 IADD3 R13, PT, PT, R0, -R15, RZ ;  /* 0x8000000f000d8210 */ /* 0x000fca0007ffe0ff */
[----:B0-----:R-:W-:-:S05]  /*0210*/  IMAD.WIDE.U32 R6, R13, 0x4, R6 ;  /* 0x000000040d067825 */ /* 0x001fca00078e0006 */
[----:B----4-:R-:W-:Y:S01]  /*0220*/  STG.E desc[UR4][R6.64], R3 ;  /* 0x0000000306007986 */ /* 0x010fe2000c101904 */
[----:B------:R-:W-:Y:S05]  /*0230*/  EXIT ;  /* 0x000000000000794d */ /* 0x000fea0003800000 */
.L_x_0:
[----:B------:R-:W-:-:S00]  /*0240*/  BRA `(.L_x_0) ;  /* 0xfffffffc00fc7947 */ /* 0x000fc0000383ffff */
[----:B------:R-:W-:-:S00]  /*0250*/  NOP ;  /* 0x0000000000007918 */ /* 0x000fc00000000000 */
        /* <DEDUP_REMOVED lines=10> */
.L_x_4:


//--------------------- .text._Z15oneBitRadixSortPjS_S_S_ji --------------------------
	.section	.text._Z15oneBitRadixSortPjS_S_S_ji,"ax",@progbits
	.align	128
        .global         _Z15oneBitRadixSortPjS_S_S_ji
        .type           _Z15oneBitRadixSortPjS_S_S_ji,@function
        .size           _Z15oneBitRadixSortPjS_S_S_ji,(.L_x_5 - _Z15oneBitRadixSortPjS_S_S_ji)
        .other          _Z15oneBitRadixSortPjS_S_S_ji,@"STO_CUDA_ENTRY STV_DEFAULT"
_Z15oneBitRadixSortPjS_S_S_ji:
.text._Z15oneBitRadixSortPjS_S_S_ji:
[----:B------:R-:W-:Y:S01]  /*0000*/  LDC R1, c[0x0][0x37c] ;  /* 0x0000df00ff017b82 */ /* 0x000fe20000000800 */
[----:B------:R-:W0:Y:S01]  /*0010*/  S2R R0, SR_CTAID.X ;  /* 0x0000000000007919 */ /* 0x000e220000002500 */
[----:B------:R-:W0:Y:S06]  /*0020*/  LDCU UR8, c[0x0][0x360] ;  /* 0x00006c00ff0877ac */ /* 0x000e2c0008000800 */
[----:B------:R-:W1:Y:S01]  /*0030*/  LDC.64 R2, c[0x0][0x380] ;  /* 0x0000e000ff027b82 */ /* 0x000e620000000a00 */
[----:B------:R-:W2:Y:S01]  /*0040*/  S2R R11, SR_TID.X ;  /* 0x00000000000b7919 */ /* 0x000ea20000002100 */
[----:B------:R-:W3:Y:S01]  /*0050*/  LDCU UR4, c[0x0][0x3a4] ;  /* 0x00007480ff0477ac */ /* 0x000ee20008000800 */
[----:B------:R-:W4:Y:S05]  /*0060*/  LDCU.64 UR6, c[0x0][0x358] ;  /* 0x00006b00ff0677ac */ /* 0x000f2a0008000a00 */
[----:B------:R-:W5:Y:S08]  /*0070*/  S2UR UR5, SR_CgaCtaId ;  /* 0x00000000000579c3 */ /* 0x000f700000008800 */
[----:B------:R-:W5:Y:S08]  /*0080*/  LDC.64 R4, c[0x0][0x388] ;  /* 0x0000e200ff047b82 */ /* 0x000f700000000a00 */
[----:B------:R-:W5:Y:S01]  /*0090*/  LDC R10, c[0x0][0x3a4] ;  /* 0x0000e900ff0a7b82 */ /* 0x000f620000000800 */
[----:B0-----:R-:W-:-:S04]  /*00a0*/  IMAD R6, R0, UR8, RZ ;  /* 0x0000000800067c24 */ /* 0x001fc8000f8e02ff */
[----:B--2---:R-:W-:-:S05]  /*00b0*/  IMAD.IADD R7, R6, 0x1, R11 ;  /* 0x0000000106077824 */ /* 0x004fca00078e020b */
[----:B---3--:R-:W-:-:S13]  /*00c0*/  ISETP.GE.AND P1, PT, R7, UR4, PT ;  /* 0x0000000407007c0c */ /* 0x008fda000bf26270 */
[C---:B-1----:R-:W-:Y:S01]  /*00d0*/  @!P1 IMAD.WIDE R2, R7.reuse, 0x4, R2 ;  /* 0x0000000407029825 */ /* 0x042fe200078e0202 */
[----:B------:R-:W0:Y:S05]  /*00e0*/  @!P1 LDC R9, c[0x0][0x3a0] ;  /* 0x0000e800ff099b82 */ /* 0x000e2a0000000800 */
[----:B----4-:R-:W0:Y:S01]  /*00f0*/  @!P1 LDG.E R2, desc[UR6][R2.64] ;  /* 0x0000000602029981 */ /* 0x010e22000c1e1900 */
[----:B------:R-:W-:Y:S01]  /*0100*/  UMOV UR4, 0x400 ;  /* 0x0000040000047882 */ /* 0x000fe20000000000 */
[----:B------:R-:W-:Y:S01]  /*0110*/  UISETP.GE.U32.AND UP0, UPT, UR8, 0x2, UPT ;  /* 0x000000020800788c */ /* 0x000fe2000bf06070 */
[----:B-----5:R-:W-:Y:S01]  /*0120*/  ISETP.GE.AND P0, PT, R7, R10, PT ;  /* 0x0000000a0700720c */ /* 0x020fe20003f06270 */
[----:B------:R-:W-:Y:S01]  /*0130*/  ULEA UR4, UR5, UR4, 0x18 ;  /* 0x0000000405047291 */ /* 0x000fe2000f8ec0ff */
[----:B0-----:R-:W-:Y:S01]  /*0140*/  @!P1 SHF.R.U32.HI R8, RZ, R9, R2 ;  /* 0x00000009ff089219 */ /* 0x001fe20000011602 */
[----:B------:R-:W-:-:S02]  /*0150*/  IMAD.MOV.U32 R9, RZ, RZ, RZ ;  /* 0x000000ffff097224 */ /* 0x000fc400078e00ff */
[----:B------:R-:W-:Y:S01]  /*0160*/  @!P1 IMAD.WIDE R2, R7, 0x4, R4 ;  /* 0x0000000407029825 */ /* 0x000fe200078e0204 */
[----:B------:R-:W-:Y:S02]  /*0170*/  @!P1 LOP3.LUT R9, R8, 0x1, RZ, 0xc0, !PT ;  /* 0x0000000108099812 */ /* 0x000fe400078ec0ff */
[----:B------:R-:W-:-:S03]  /*0180*/  LEA R8, R11, UR4, 0x2 ;  /* 0x000000040b087c11 */ /* 0x000fc6000f8e10ff */
[----:B------:R0:W-:Y:S04]  /*0190*/  @!P1 STG.E desc[UR6][R2.64], R9 ;  /* 0x0000000902009986 */ /* 0x0001e8000c101906 */
[----:B------:R0:W-:Y:S01]  /*01a0*/  STS [R8], R9 ;  /* 0x0000000908007388 */ /* 0x0001e20000000800 */
[----:B------:R-:W-:Y:S06]  /*01b0*/  BAR.SYNC.DEFER_BLOCKING 0x0 ;  /* 0x0000000000007b1d */ /* 0x000fec0000010000 */
[----:B------:R-:W-:Y:S05]  /*01c0*/  BRA.U !UP0, `(.L_x_1) ;  /* 0x0000000108387547 */ /* 0x000fea000b800000 */
[----:B------:R-:W-:-:S05]  /*01d0*/  UMOV UR5, 0x1 ;  /* 0x0000000100057882 */ /* 0x000fca0000000000 */
.L_x_2:
[----:B------:R-:W-:Y:S01]  /*01e0*/  ISETP.GE.U32.AND P1, PT, R11, UR5, PT ;  /* 0x000000050b007c0c */ /* 0x000fe2000bf26070 */
[----:B0-----:R-:W-:-:S12]  /*01f0*/  IMAD.MOV.U32 R2, RZ, RZ, RZ ;  /* 0x000000ffff027224 */ /* 0x001fd800078e00ff */
[----:B------:R-:W-:Y:S01]  /*0200*/  @P1 IADD3 R3, PT, PT, R11, -UR5, RZ ;  /* 0x800000050b031c10 */ /* 0x000fe2000fffe0ff */
[----:B------:R-:W-:-:S03]  /*0210*/  USHF.L.U32 UR5, UR5, 0x1, URZ ;  /* 0x0000000105057899 */ /* 0x000fc600080006ff */
[----:B------:R-:W-:Y:S01]  /*0220*/  @P1 LEA R3, R3, UR4, 0x2 ;  /* 0x0000000403031c11 */ /* 0x000fe2000f8e10ff */
[----:B------:R-:W-:-:S04]  /*0230*/  UISETP.GE.U32.AND UP0, UPT, UR5, UR8, UPT ;  /* 0x000000080500728c */ /* 0x000fc8000bf06070 */
[----:B------:R-:W-:Y:S01]  /*0240*/  @P1 LDS R2, [R3] ;  /* 0x0000000003021984 */ /* 0x000fe20000000800 */
[----:B------:R-:W-:Y:S06]  /*0250*/  BAR.SYNC.DEFER_BLOCKING 0x0 ;  /* 0x0000000000007b1d */ /* 0x000fec0000010000 */
[----:B-1----:R-:W0:Y:S02]  /*0260*/  LDS R5, [R8] ;  /* 0x0000000008057984 */ /* 0x002e240000000800 */
[----:B0-----:R-:W-:-:S05]  /*0270*/  IADD3 R5, PT, PT, R5, R2, RZ ;  /* 0x0000000205057210 */ /* 0x001fca0007ffe0ff */
[----:B------:R1:W-:Y:S01]  /*0280*/  STS [R8], R5 ;  /* 0x0000000508007388 */ /* 0x0003e20000000800 */
[----:B------:R-:W-:Y:S06]  /*0290*/  BAR.SYNC.DEFER_BLOCKING 0x0 ;  /* 0x0000000000007b1d */ /* 0x000fec0000010000 */
[----:B------:R-:W-:Y:S05]  /*02a0*/  BRA.U !UP0, `(.L_x_2) ;  /* 0xfffffffd08cc7547 */ /* 0x000fea000b83ffff */
.L_x_1:
[----:B-1----:R-:W1:Y:S01]  /*02b0*/  @!P0 LDS R5, [R8] ;  /* 0x0000000008058984 */ /* 0x002e620000000800 */
[----:B0-----:R-:W0:Y:S01]  /*02c0*/  @!P0 LDC.64 R2, c[0x0][0x390] ;  /* 0x0000e400ff028b82 */ /* 0x001e220000000a00 */
[----:B------:R-:W-:-:S05]  /*02d0*/  IMAD.MOV R4, RZ, RZ, -R6 ;  /* 0x000000ffff047224 */ /* 0x000fca00078e0a06 */
[----:B------:R-:W-:-:S04]  /*02e0*/  VIADDMNMX.U32 R4, R4, R10, UR8, PT ;  /* 0x0000000804047e46 */ /* 0x000fc8000b80000a */
[----:B------:R-:W-:-:S04]  /*02f0*/  IADD3 R4, PT, PT, R4, -0x1, RZ ;  /* 0xffffffff04047810 */ /* 0x000fc80007ffe0ff */
[----:B------:R-:W-:Y:S01]  /*0300*/  ISETP.NE.AND P1, PT, R11, R4, PT ;  /* 0x000000040b00720c */ /* 0x000fe20003f25270 */
[----:B0-----:R-:W-:-:S05]  /*0310*/  @!P0 IMAD.WIDE R2, R7, 0x4, R2 ;  /* 0x0000000407028825 */ /* 0x001fca00078e0202 */
[----:B-1----:R0:W-:Y:S07]  /*0320*/  @!P0 STG.E desc[UR6][R2.64], R5 ;  /* 0x0000000502008986 */ /* 0x0021ee000c101906 */
[----:B------:R-:W-:Y:S05]  /*0330*/  @P1 EXIT ;  /* 0x000000000000194d */ /* 0x000fea0003800000 */
[----:B0-----:R-:W0:Y:S01]  /*0340*/  LDS R5, [R8] ;  /* 0x0000000008057984 */ /* 0x001e220000000800 */
[----:B------:R-:W1:Y:S02]  /*0350*/  LDC.64 R2, c[0x0][0x398] ;  /* 0x0000e600ff027b82 */ /* 0x000e640000000a00 */
[----:B-1----:R-:W-:-:S05]  /*0360*/  IMAD.WIDE.U32 R2, R0, 0x4, R2 ;  /* 0x0000000400027825 */ /* 0x002fca00078e0002 */
[----:B0-----:R-:W-:Y:S01]  /*0370*/  STG.E desc[UR6][R2.64], R5 ;  /* 0x0000000502007986 */ /* 0x001fe2000c101906 */
[----:B------:R-:W-:Y:S05]  /*0380*/  EXIT ;  /* 0x000000000000794d */ /* 0x000fea0003800000 */
.L_x_3:
        /* <DEDUP_REMOVED lines=15> */
.L_x_5:


//--------------------- .nv.shared._Z16finalScatterPassPjS_S_S_S_i --------------------------
	.section	.nv.shared._Z16finalScatterPassPjS_S_S_S_i,"aw",@nobits
	.sectionflags	@""
	.align	16
	.zero		1024


//--------------------- .nv.shared.reserved.0     --------------------------
	.section	.nv.shared.reserved.0,"aw",@nobits
	.weak		__nv_reservedSMEM_offset_0_alias
	.size		__nv_reservedSMEM_offset_0_alias, 0, 64
	.other		__nv_reservedSMEM_offset_0_alias,@"STO_CUDA_RESERVED_SHARED STV_DEFAULT"
__nv_reservedSMEM_offset_0_alias:
	.zero		0
	.zero		64


//--------------------- .nv.shared._Z15oneBitRadixSortPjS_S_S_ji --------------------------
	.section	.nv.shared._Z15oneBitRadixSortPjS_S_S_ji,"aw",@nobits
	.sectionflags	@""
	.align	16
	.zero		1024


//--------------------- .nv.constant0._Z16finalScatterPassPjS_S_S_S_i --------------------------
	.section	.nv.constant0._Z16finalScatterPassPjS_S_S_S_i,"a",@progbits
	.sectionflags	@""
	.align	4
.nv.constant0._Z16finalScatterPassPjS_S_S_S_i:
	.zero		940


//--------------------- .nv.constant0._Z15oneBitRadixSortPjS_S_S_ji --------------------------
	.section	.nv.constant0._Z15oneBitRadixSortPjS_S_S_ji,"a",@progbits
	.sectionflags	@""
	.align	4
.nv.constant0._Z15oneBitRadixSortPjS_S_S_ji:
	.zero		936


//--------------------- SYMBOLS --------------------------

	.type		.nv.reservedSmem.offset0,@object
	.size		.nv.reservedSmem.offset0,0x4
	.type		.nv.reservedSmem.cap,@object
	.size		.nv.reservedSmem.cap,0x4
